//
// Generated by NVIDIA NVVM Compiler
//
// Compiler Build ID: CL-36424714
// Cuda compilation tools, release 13.0, V13.0.88
// Based on NVVM 20.0.0
//

.version 9.0
.target sm_100
.address_size 64

	// .globl	_Z11modulatorAMPKfPffi
.global .align 4 .b8 __cudart_i2opi_f[24] = {65, 144, 67, 60, 153, 149, 98, 219, 192, 221, 52, 245, 209, 87, 39, 252, 41, 21, 68, 78, 110, 131, 249, 162};

.visible .entry _Z11modulatorAMPKfPffi(
	.param .u64 .ptr .align 1 _Z11modulatorAMPKfPffi_param_0,
	.param .u64 .ptr .align 1 _Z11modulatorAMPKfPffi_param_1,
	.param .f32 _Z11modulatorAMPKfPffi_param_2,
	.param .u32 _Z11modulatorAMPKfPffi_param_3
)
{
	.local .align 4 .b8 	__local_depot0[28];
	.reg .b64 	%SP;
	.reg .b64 	%SPL;
	.reg .pred 	%p<10>;
	.reg .b32 	%r<46>;
	.reg .b32 	%f<32>;
	.reg .b64 	%rd<29>;
	.reg .b64 	%fd<3>;

	mov.u64 	%SPL, __local_depot0;
	ld.param.u64 	%rd9, [_Z11modulatorAMPKfPffi_param_0];
	ld.param.u64 	%rd10, [_Z11modulatorAMPKfPffi_param_1];
	ld.param.f32 	%f8, [_Z11modulatorAMPKfPffi_param_2];
	ld.param.u32 	%r16, [_Z11modulatorAMPKfPffi_param_3];
	add.u64 	%rd1, %SPL, 0;
	mov.u32 	%r17, %ntid.x;
	mov.u32 	%r18, %ctaid.x;
	mov.u32 	%r19, %tid.x;
	mad.lo.s32 	%r1, %r17, %r18, %r19;
	setp.ge.s32 	%p1, %r1, %r16;
	@%p1 bra 	$L__BB0_10;
	cvta.to.global.u64 	%rd12, %rd9;
	mul.wide.s32 	%rd13, %r1, 4;
	add.s64 	%rd14, %rd12, %rd13;
	ld.global.f32 	%f1, [%rd14];
	cvt.rn.f32.s32 	%f9, %r1;
	mul.f32 	%f2, %f8, %f9;
	mul.f32 	%f10, %f2, 0f3F22F983;
	cvt.rni.s32.f32 	%r45, %f10;
	cvt.rn.f32.s32 	%f11, %r45;
	fma.rn.f32 	%f12, %f11, 0fBFC90FDA, %f2;
	fma.rn.f32 	%f13, %f11, 0fB3A22168, %f12;
	fma.rn.f32 	%f31, %f11, 0fA7C234C5, %f13;
	abs.f32 	%f4, %f2;
	setp.ltu.f32 	%p2, %f4, 0f47CE4780;
	@%p2 bra 	$L__BB0_9;
	setp.neu.f32 	%p3, %f4, 0f7F800000;
	@%p3 bra 	$L__BB0_4;
	mov.f32 	%f16, 0f00000000;
	mul.rn.f32 	%f31, %f2, %f16;
	mov.b32 	%r45, 0;
	bra.uni 	$L__BB0_9;
$L__BB0_4:
	mov.b32 	%r3, %f2;
	shl.b32 	%r21, %r3, 8;
	or.b32  	%r4, %r21, -2147483648;
	mov.b64 	%rd28, 0;
	mov.b32 	%r42, 0;
	mov.u64 	%rd26, __cudart_i2opi_f;
	mov.u64 	%rd27, %rd1;
$L__BB0_5:
	.pragma "nounroll";
	ld.global.nc.u32 	%r22, [%rd26];
	mad.wide.u32 	%rd17, %r22, %r4, %rd28;
	shr.u64 	%rd28, %rd17, 32;
	st.local.u32 	[%rd27], %rd17;
	add.s32 	%r42, %r42, 1;
	add.s64 	%rd27, %rd27, 4;
	add.s64 	%rd26, %rd26, 4;
	setp.ne.s32 	%p4, %r42, 6;
	@%p4 bra 	$L__BB0_5;
	shr.u32 	%r23, %r3, 23;
	st.local.u32 	[%rd1+24], %rd28;
	and.b32  	%r7, %r23, 31;
	and.b32  	%r24, %r23, 224;
	add.s32 	%r25, %r24, -128;
	shr.u32 	%r26, %r25, 5;
	mul.wide.u32 	%rd18, %r26, 4;
	sub.s64 	%rd8, %rd1, %rd18;
	ld.local.u32 	%r43, [%rd8+24];
	ld.local.u32 	%r44, [%rd8+20];
	setp.eq.s32 	%p5, %r7, 0;
	@%p5 bra 	$L__BB0_8;
	shf.l.wrap.b32 	%r43, %r44, %r43, %r7;
	ld.local.u32 	%r27, [%rd8+16];
	shf.l.wrap.b32 	%r44, %r27, %r44, %r7;
$L__BB0_8:
	shr.u32 	%r28, %r43, 30;
	shf.l.wrap.b32 	%r29, %r44, %r43, 2;
	shl.b32 	%r30, %r44, 2;
	shr.u32 	%r31, %r29, 31;
	add.s32 	%r32, %r31, %r28;
	neg.s32 	%r33, %r32;
	setp.lt.s32 	%p6, %r3, 0;
	selp.b32 	%r45, %r33, %r32, %p6;
	xor.b32  	%r34, %r29, %r3;
	shr.s32 	%r35, %r29, 31;
	xor.b32  	%r36, %r35, %r29;
	xor.b32  	%r37, %r35, %r30;
	cvt.u64.u32 	%rd19, %r36;
	shl.b64 	%rd20, %rd19, 32;
	cvt.u64.u32 	%rd21, %r37;
	or.b64  	%rd22, %rd20, %rd21;
	cvt.rn.f64.s64 	%fd1, %rd22;
	mul.f64 	%fd2, %fd1, 0d3BF921FB54442D19;
	cvt.rn.f32.f64 	%f14, %fd2;
	neg.f32 	%f15, %f14;
	setp.lt.s32 	%p7, %r34, 0;
	selp.f32 	%f31, %f15, %f14, %p7;
$L__BB0_9:
	add.s32 	%r39, %r45, 1;
	mul.rn.f32 	%f17, %f31, %f31;
	and.b32  	%r40, %r45, 1;
	setp.eq.b32 	%p8, %r40, 1;
	selp.f32 	%f18, %f31, 0f3F800000, %p8;
	fma.rn.f32 	%f19, %f17, %f18, 0f00000000;
	fma.rn.f32 	%f20, %f17, 0f37CBAC00, 0fBAB607ED;
	selp.f32 	%f21, 0fB94D4153, %f20, %p8;
	selp.f32 	%f22, 0f3C0885E4, 0f3D2AAABB, %p8;
	fma.rn.f32 	%f23, %f21, %f17, %f22;
	selp.f32 	%f24, 0fBE2AAAA8, 0fBEFFFFFF, %p8;
	fma.rn.f32 	%f25, %f23, %f17, %f24;
	fma.rn.f32 	%f26, %f25, %f19, %f18;
	and.b32  	%r41, %r39, 2;
	setp.eq.s32 	%p9, %r41, 0;
	mov.f32 	%f27, 0f00000000;
	sub.f32 	%f28, %f27, %f26;
	selp.f32 	%f29, %f26, %f28, %p9;
	mul.f32 	%f30, %f1, %f29;
	cvta.to.global.u64 	%rd23, %rd10;
	add.s64 	%rd25, %rd23, %rd13;
	st.global.f32 	[%rd25], %f30;
$L__BB0_10:
	ret;

}
	// .globl	_Z11modulatorFMPKfPfffi
.visible .entry _Z11modulatorFMPKfPfffi(
	.param .u64 .ptr .align 1 _Z11modulatorFMPKfPfffi_param_0,
	.param .u64 .ptr .align 1 _Z11modulatorFMPKfPfffi_param_1,
	.param .f32 _Z11modulatorFMPKfPfffi_param_2,
	.param .f32 _Z11modulatorFMPKfPfffi_param_3,
	.param .u32 _Z11modulatorFMPKfPfffi_param_4
)
{
	.local .align 4 .b8 	__local_depot1[28];
	.reg .b64 	%SP;
	.reg .b64 	%SPL;
	.reg .pred 	%p<10>;
	.reg .b32 	%r<46>;
	.reg .b32 	%f<33>;
	.reg .b64 	%rd<29>;
	.reg .b64 	%fd<3>;

	mov.u64 	%SPL, __local_depot1;
	ld.param.u64 	%rd9, [_Z11modulatorFMPKfPfffi_param_0];
	ld.param.u64 	%rd10, [_Z11modulatorFMPKfPfffi_param_1];
	ld.param.f32 	%f7, [_Z11modulatorFMPKfPfffi_param_2];
	ld.param.f32 	%f8, [_Z11modulatorFMPKfPfffi_param_3];
	ld.param.u32 	%r16, [_Z11modulatorFMPKfPfffi_param_4];
	add.u64 	%rd1, %SPL, 0;
	mov.u32 	%r17, %ntid.x;
	mov.u32 	%r18, %ctaid.x;
	mov.u32 	%r19, %tid.x;
	mad.lo.s32 	%r1, %r17, %r18, %r19;
	setp.ge.s32 	%p1, %r1, %r16;
	@%p1 bra 	$L__BB1_10;
	cvta.to.global.u64 	%rd12, %rd9;
	cvt.rn.f32.s32 	%f9, %r1;
	mul.wide.s32 	%rd13, %r1, 4;
	add.s64 	%rd14, %rd12, %rd13;
	ld.global.f32 	%f10, [%rd14];
	fma.rn.f32 	%f1, %f7, %f9, %f10;
	mul.f32 	%f11, %f1, 0f3F22F983;
	cvt.rni.s32.f32 	%r45, %f11;
	cvt.rn.f32.s32 	%f12, %r45;
	fma.rn.f32 	%f13, %f12, 0fBFC90FDA, %f1;
	fma.rn.f32 	%f14, %f12, 0fB3A22168, %f13;
	fma.rn.f32 	%f32, %f12, 0fA7C234C5, %f14;
	abs.f32 	%f3, %f1;
	setp.ltu.f32 	%p2, %f3, 0f47CE4780;
	@%p2 bra 	$L__BB1_9;
	setp.neu.f32 	%p3, %f3, 0f7F800000;
	@%p3 bra 	$L__BB1_4;
	mov.f32 	%f17, 0f00000000;
	mul.rn.f32 	%f32, %f1, %f17;
	mov.b32 	%r45, 0;
	bra.uni 	$L__BB1_9;
$L__BB1_4:
	mov.b32 	%r3, %f1;
	shl.b32 	%r21, %r3, 8;
	or.b32  	%r4, %r21, -2147483648;
	mov.b64 	%rd28, 0;
	mov.b32 	%r42, 0;
	mov.u64 	%rd26, __cudart_i2opi_f;
	mov.u64 	%rd27, %rd1;
$L__BB1_5:
	.pragma "nounroll";
	ld.global.nc.u32 	%r22, [%rd26];
	mad.wide.u32 	%rd17, %r22, %r4, %rd28;
	shr.u64 	%rd28, %rd17, 32;
	st.local.u32 	[%rd27], %rd17;
	add.s32 	%r42, %r42, 1;
	add.s64 	%rd27, %rd27, 4;
	add.s64 	%rd26, %rd26, 4;
	setp.ne.s32 	%p4, %r42, 6;
	@%p4 bra 	$L__BB1_5;
	shr.u32 	%r23, %r3, 23;
	st.local.u32 	[%rd1+24], %rd28;
	and.b32  	%r7, %r23, 31;
	and.b32  	%r24, %r23, 224;
	add.s32 	%r25, %r24, -128;
	shr.u32 	%r26, %r25, 5;
	mul.wide.u32 	%rd18, %r26, 4;
	sub.s64 	%rd8, %rd1, %rd18;
	ld.local.u32 	%r43, [%rd8+24];
	ld.local.u32 	%r44, [%rd8+20];
	setp.eq.s32 	%p5, %r7, 0;
	@%p5 bra 	$L__BB1_8;
	shf.l.wrap.b32 	%r43, %r44, %r43, %r7;
	ld.local.u32 	%r27, [%rd8+16];
	shf.l.wrap.b32 	%r44, %r27, %r44, %r7;
$L__BB1_8:
	shr.u32 	%r28, %r43, 30;
	shf.l.wrap.b32 	%r29, %r44, %r43, 2;
	shl.b32 	%r30, %r44, 2;
	shr.u32 	%r31, %r29, 31;
	add.s32 	%r32, %r31, %r28;
	neg.s32 	%r33, %r32;
	setp.lt.s32 	%p6, %r3, 0;
	selp.b32 	%r45, %r33, %r32, %p6;
	xor.b32  	%r34, %r29, %r3;
	shr.s32 	%r35, %r29, 31;
	xor.b32  	%r36, %r35, %r29;
	xor.b32  	%r37, %r35, %r30;
	cvt.u64.u32 	%rd19, %r36;
	shl.b64 	%rd20, %rd19, 32;
	cvt.u64.u32 	%rd21, %r37;
	or.b64  	%rd22, %rd20, %rd21;
	cvt.rn.f64.s64 	%fd1, %rd22;
	mul.f64 	%fd2, %fd1, 0d3BF921FB54442D19;
	cvt.rn.f32.f64 	%f15, %fd2;
	neg.f32 	%f16, %f15;
	setp.lt.s32 	%p7, %r34, 0;
	selp.f32 	%f32, %f16, %f15, %p7;
$L__BB1_9:
	add.s32 	%r39, %r45, 1;
	mul.rn.f32 	%f18, %f32, %f32;
	and.b32  	%r40, %r45, 1;
	setp.eq.b32 	%p8, %r40, 1;
	selp.f32 	%f19, %f32, 0f3F800000, %p8;
	fma.rn.f32 	%f20, %f18, %f19, 0f00000000;
	fma.rn.f32 	%f21, %f18, 0f37CBAC00, 0fBAB607ED;
	selp.f32 	%f22, 0fB94D4153, %f21, %p8;
	selp.f32 	%f23, 0f3C0885E4, 0f3D2AAABB, %p8;
	fma.rn.f32 	%f24, %f22, %f18, %f23;
	selp.f32 	%f25, 0fBE2AAAA8, 0fBEFFFFFF, %p8;
	fma.rn.f32 	%f26, %f24, %f18, %f25;
	fma.rn.f32 	%f27, %f26, %f20, %f19;
	and.b32  	%r41, %r39, 2;
	setp.eq.s32 	%p9, %r41, 0;
	mov.f32 	%f28, 0f00000000;
	sub.f32 	%f29, %f28, %f27;
	selp.f32 	%f30, %f27, %f29, %p9;
	mul.f32 	%f31, %f8, %f30;
	cvta.to.global.u64 	%rd23, %rd10;
	add.s64 	%rd25, %rd23, %rd13;
	st.global.f32 	[%rd25], %f31;
$L__BB1_10:
	ret;

}


// ===== COMPILED SASS (sm_100) =====

	.target	sm_100

	.elftype	@"ET_EXEC"


//--------------------- .note.nv.tkinfo           --------------------------
	.section	.note.nv.tkinfo,"",@"SHT_NOTE"
	.sectionflags	@"SHF_NOTE_NV_TKINFO"
	.tkinfo
        /*0018*/ 	.word	0x00000002
        /*0030*/ 	.string	""
        /*0030*/ 	.string	"ptxas"
        /*0030*/ 	.string	"Cuda compilation tools, release 13.0, V13.0.88"
        /*0030*/ 	.string	"Build cuda_13.0.r13.0/compiler.36424714_0"
        /*0030*/ 	.string	"-arch sm_100 -m 64 "



//--------------------- .note.nv.cuinfo           --------------------------
	.section	.note.nv.cuinfo,"",@"SHT_NOTE"
	.sectionflags	@"SHF_NOTE_NV_CUINFO"
        /*0018*/ 	.short	0x0002
        /*001a*/ 	.short	0x0064
        /*001c*/ 	.short	0x0082
	.zero		2


//--------------------- .nv.info                  --------------------------
	.section	.nv.info,"",@"SHT_CUDA_INFO"
	.align	4


	//----- nvinfo : EIATTR_REGCOUNT
	.align		4
        /*0000*/ 	.byte	0x04, 0x2f
        /*0002*/ 	.short	(.L_2 - .L_1)
	.align		4
.L_1:
        /*0004*/ 	.word	index@(_Z11modulatorAMPKfPffi)
        /*0008*/ 	.word	0x00000013


	//----- nvinfo : EIATTR_FRAME_SIZE
	.align		4
.L_2:
        /*000c*/ 	.byte	0x04, 0x11
        /*000e*/ 	.short	(.L_4 - .L_3)
	.align		4
.L_3:
        /*0010*/ 	.word	index@(_Z11modulatorAMPKfPffi)
        /*0014*/ 	.word	0x00000000


	//----- nvinfo : EIATTR_REGCOUNT
	.align		4
.L_4:
        /*0018*/ 	.byte	0x04, 0x2f
        /*001a*/ 	.short	(.L_6 - .L_5)
	.align		4
.L_5:
        /*001c*/ 	.word	index@(_Z11modulatorFMPKfPfffi)
        /*0020*/ 	.word	0x00000012


	//----- nvinfo : EIATTR_FRAME_SIZE
	.align		4
.L_6:
        /*0024*/ 	.byte	0x04, 0x11
        /*0026*/ 	.short	(.L_8 - .L_7)
	.align		4
.L_7:
        /*0028*/ 	.word	index@(_Z11modulatorFMPKfPfffi)
        /*002c*/ 	.word	0x00000000


	//----- nvinfo : EIATTR_MIN_STACK_SIZE
	.align		4
.L_8:
        /*0030*/ 	.byte	0x04, 0x12
        /*0032*/ 	.short	(.L_10 - .L_9)
	.align		4
.L_9:
        /*0034*/ 	.word	index@(_Z11modulatorFMPKfPfffi)
        /*0038*/ 	.word	0x00000000


	//----- nvinfo : EIATTR_MIN_STACK_SIZE
	.align		4
.L_10:
        /*003c*/ 	.byte	0x04, 0x12
        /*003e*/ 	.short	(.L_12 - .L_11)
	.align		4
.L_11:
        /*0040*/ 	.word	index@(_Z11modulatorAMPKfPffi)
        /*0044*/ 	.word	0x00000000
.L_12:


//--------------------- .nv.compat                --------------------------
	.section	.nv.compat,"",@"SHT_CUDA_COMPAT_INFO"
	.align	4
        /*0000*/ 	.byte	0x02, 0x09, 0x00, 0x00, 0x02, 0x02, 0x01, 0x00, 0x02, 0x05, 0x05, 0x00, 0x03, 0x07, 0x01, 0x01
        /*0010*/ 	.byte	0x02, 0x03, 0x00, 0x00, 0x02, 0x06, 0x01, 0x00, 0x04, 0x0b, 0x08, 0x00, 0x01, 0x00, 0x00, 0x00
        /*0020*/ 	.byte	0x00, 0x00, 0x00, 0x00


//--------------------- .nv.info._Z11modulatorFMPKfPfffi --------------------------
	.section	.nv.info._Z11modulatorFMPKfPfffi,"",@"SHT_CUDA_INFO"
	.sectionflags	@""
	.align	4


	//----- nvinfo : EIATTR_CUDA_API_VERSION
	.align		4
        /*0000*/ 	.byte	0x04, 0x37
        /*0002*/ 	.short	(.L_14 - .L_13)
.L_13:
        /*0004*/ 	.word	0x00000082


	//----- nvinfo : EIATTR_KPARAM_INFO
	.align		4
.L_14:
        /*0008*/ 	.byte	0x04, 0x17
        /*000a*/ 	.short	(.L_16 - .L_15)
.L_15:
        /*000c*/ 	.word	0x00000000
        /*0010*/ 	.short	0x0004
        /*0012*/ 	.short	0x0018
        /*0014*/ 	.byte	0x00, 0xf0, 0x11, 0x00


	//----- nvinfo : EIATTR_KPARAM_INFO
	.align		4
.L_16:
        /*0018*/ 	.byte	0x04, 0x17
        /*001a*/ 	.short	(.L_18 - .L_17)
.L_17:
        /*001c*/ 	.word	0x00000000
        /*0020*/ 	.short	0x0003
        /*0022*/ 	.short	0x0014
        /*0024*/ 	.byte	0x00, 0xf0, 0x11, 0x00


	//----- nvinfo : EIATTR_KPARAM_INFO
	.align		4
.L_18:
        /*0028*/ 	.byte	0x04, 0x17
        /*002a*/ 	.short	(.L_20 - .L_19)
.L_19:
        /*002c*/ 	.word	0x00000000
        /*0030*/ 	.short	0x0002
        /*0032*/ 	.short	0x0010
        /*0034*/ 	.byte	0x00, 0xf0, 0x11, 0x00


	//----- nvinfo : EIATTR_KPARAM_INFO
	.align		4
.L_20:
        /*0038*/ 	.byte	0x04, 0x17
        /*003a*/ 	.short	(.L_22 - .L_21)
.L_21:
        /*003c*/ 	.word	0x00000000
        /*0040*/ 	.short	0x0001
        /*0042*/ 	.short	0x0008
        /*0044*/ 	.byte	0x00, 0xf5, 0x21, 0x00


	//----- nvinfo : EIATTR_KPARAM_INFO
	.align		4
.L_22:
        /*0048*/ 	.byte	0x04, 0x17
        /*004a*/ 	.short	(.L_24 - .L_23)
.L_23:
        /*004c*/ 	.word	0x00000000
        /*0050*/ 	.short	0x0000
        /*0052*/ 	.short	0x0000
        /*0054*/ 	.byte	0x00, 0xf5, 0x21, 0x00


	//----- nvinfo : EIATTR_SPARSE_MMA_MASK
	.align		4
.L_24:
        /*0058*/ 	.byte	0x03, 0x50
        /*005a*/ 	.short	0x0000


	//----- nvinfo : EIATTR_MAXREG_COUNT
	.align		4
        /*005c*/ 	.byte	0x03, 0x1b
        /*005e*/ 	.short	0x00ff


	//----- nvinfo : EIATTR_MERCURY_ISA_VERSION
	.align		4
        /*0060*/ 	.byte	0x03, 0x5f
        /*0062*/ 	.short	0x0101


	//----- nvinfo : EIATTR_VRC_CTA_INIT_COUNT
	.align		4
        /*0064*/ 	.byte	0x02, 0x4a
	.zero		1
	.zero		1


	//----- nvinfo : EIATTR_EXIT_INSTR_OFFSETS
	.align		4
        /*0068*/ 	.byte	0x04, 0x1c
        /*006a*/ 	.short	(.L_26 - .L_25)


	//   ....[0]....
.L_25:
        /*006c*/ 	.word	0x00000070


	//   ....[1]....
        /*0070*/ 	.word	0x00000900


	//----- nvinfo : EIATTR_CRS_STACK_SIZE
	.align		4
.L_26:
        /*0074*/ 	.byte	0x04, 0x1e
        /*0076*/ 	.short	(.L_28 - .L_27)
.L_27:
        /*0078*/ 	.word	0x00000000


	//----- nvinfo : EIATTR_CBANK_PARAM_SIZE
	.align		4
.L_28:
        /*007c*/ 	.byte	0x03, 0x19
        /*007e*/ 	.short	0x001c


	//----- nvinfo : EIATTR_PARAM_CBANK
	.align		4
        /*0080*/ 	.byte	0x04, 0x0a
        /*0082*/ 	.short	(.L_30 - .L_29)
	.align		4
.L_29:
        /*0084*/ 	.word	index@(.nv.constant0._Z11modulatorFMPKfPfffi)
        /*0088*/ 	.short	0x0380
        /*008a*/ 	.short	0x001c


	//----- nvinfo : EIATTR_SW_WAR
	.align		4
.L_30:
        /*008c*/ 	.byte	0x04, 0x36
        /*008e*/ 	.short	(.L_32 - .L_31)
.L_31:
        /*0090*/ 	.word	0x00000008
.L_32:


//--------------------- .nv.info._Z11modulatorAMPKfPffi --------------------------
	.section	.nv.info._Z11modulatorAMPKfPffi,"",@"SHT_CUDA_INFO"
	.sectionflags	@""
	.align	4


	//----- nvinfo : EIATTR_CUDA_API_VERSION
	.align		4
        /*0000*/ 	.byte	0x04, 0x37
        /*0002*/ 	.short	(.L_34 - .L_33)
.L_33:
        /*0004*/ 	.word	0x00000082


	//----- nvinfo : EIATTR_KPARAM_INFO
	.align		4
.L_34:
        /*0008*/ 	.byte	0x04, 0x17
        /*000a*/ 	.short	(.L_36 - .L_35)
.L_35:
        /*000c*/ 	.word	0x00000000
        /*0010*/ 	.short	0x0003
        /*0012*/ 	.short	0x0014
        /*0014*/ 	.byte	0x00, 0xf0, 0x11, 0x00


	//----- nvinfo : EIATTR_KPARAM_INFO
	.align		4
.L_36:
        /*0018*/ 	.byte	0x04, 0x17
        /*001a*/ 	.short	(.L_38 - .L_37)
.L_37:
        /*001c*/ 	.word	0x00000000
        /*0020*/ 	.short	0x0002
        /*0022*/ 	.short	0x0010
        /*0024*/ 	.byte	0x00, 0xf0, 0x11, 0x00


	//----- nvinfo : EIATTR_KPARAM_INFO
	.align		4
.L_38:
        /*0028*/ 	.byte	0x04, 0x17
        /*002a*/ 	.short	(.L_40 - .L_39)
.L_39:
        /*002c*/ 	.word	0x00000000
        /*0030*/ 	.short	0x0001
        /*0032*/ 	.short	0x0008
        /*0034*/ 	.byte	0x00, 0xf5, 0x21, 0x00


	//----- nvinfo : EIATTR_KPARAM_INFO
	.align		4
.L_40:
        /*0038*/ 	.byte	0x04, 0x17
        /*003a*/ 	.short	(.L_42 - .L_41)
.L_41:
        /*003c*/ 	.word	0x00000000
        /*0040*/ 	.short	0x0000
        /*0042*/ 	.short	0x0000
        /*0044*/ 	.byte	0x00, 0xf5, 0x21, 0x00


	//----- nvinfo : EIATTR_SPARSE_MMA_MASK
	.align		4
.L_42:
        /*0048*/ 	.byte	0x03, 0x50
        /*004a*/ 	.short	0x0000


	//----- nvinfo : EIATTR_MAXREG_COUNT
	.align		4
        /*004c*/ 	.byte	0x03, 0x1b
        /*004e*/ 	.short	0x00ff


	//----- nvinfo : EIATTR_MERCURY_ISA_VERSION
	.align		4
        /*0050*/ 	.byte	0x03, 0x5f
        /*0052*/ 	.short	0x0101


	//----- nvinfo : EIATTR_VRC_CTA_INIT_COUNT
	.align		4
        /*0054*/ 	.byte	0x02, 0x4a
	.zero		1
	.zero		1


	//----- nvinfo : EIATTR_EXIT_INSTR_OFFSETS
	.align		4
        /*0058*/ 	.byte	0x04, 0x1c
        /*005a*/ 	.short	(.L_44 - .L_43)


	//   ....[0]....
.L_43:
        /*005c*/ 	.word	0x00000070


	//   ....[1]....
        /*0060*/ 	.word	0x000008f0


	//----- nvinfo : EIATTR_CRS_STACK_SIZE
	.align		4
.L_44:
        /*0064*/ 	.byte	0x04, 0x1e
        /*0066*/ 	.short	(.L_46 - .L_45)
.L_45:
        /*0068*/ 	.word	0x00000000


	//----- nvinfo : EIATTR_CBANK_PARAM_SIZE
	.align		4
.L_46:
        /*006c*/ 	.byte	0x03, 0x19
        /*006e*/ 	.short	0x0018


	//----- nvinfo : EIATTR_PARAM_CBANK
	.align		4
        /*0070*/ 	.byte	0x04, 0x0a
        /*0072*/ 	.short	(.L_48 - .L_47)
	.align		4
.L_47:
        /*0074*/ 	.word	index@(.nv.constant0._Z11modulatorAMPKfPffi)
        /*0078*/ 	.short	0x0380
        /*007a*/ 	.short	0x0018


	//----- nvinfo : EIATTR_SW_WAR
	.align		4
.L_48:
        /*007c*/ 	.byte	0x04, 0x36
        /*007e*/ 	.short	(.L_50 - .L_49)
.L_49:
        /*0080*/ 	.word	0x00000008
.L_50:


//--------------------- .nv.callgraph             --------------------------
	.section	.nv.callgraph,"",@"SHT_CUDA_CALLGRAPH"
	.align	4
	.sectionentsize	8
	.align		4
        /*0000*/ 	.word	0x00000000
	.align		4
        /*0004*/ 	.word	0xffffffff
	.align		4
        /*0008*/ 	.word	0x00000000
	.align		4
        /*000c*/ 	.word	0xfffffffe
	.align		4
        /*0010*/ 	.word	0x00000000
	.align		4
        /*0014*/ 	.word	0xfffffffd
	.align		4
        /*0018*/ 	.word	0x00000000
	.align		4
        /*001c*/ 	.word	0xfffffffc


//--------------------- .nv.constant4             --------------------------
	.section	.nv.constant4,"a",@progbits
	.align	8
	.align		8
.nv.constant4:
        /*0000*/ 	.dword	__cudart_i2opi_f


//--------------------- .text._Z11modulatorFMPKfPfffi --------------------------
	.section	.text._Z11modulatorFMPKfPfffi,"ax",@progbits
	.align	128
        .global         _Z11modulatorFMPKfPfffi
        .type           _Z11modulatorFMPKfPfffi,@function
        .size           _Z11modulatorFMPKfPfffi,(.L_x_12 - _Z11modulatorFMPKfPfffi)
        .other          _Z11modulatorFMPKfPfffi,@"STO_CUDA_ENTRY STV_DEFAULT"
_Z11modulatorFMPKfPfffi:
.text._Z11modulatorFMPKfPfffi:
[----:B------:R-:W-:Y:S01]  /*0000*/  LDC R1, c[0x0][0x37c] ;  /* 0x0000df00ff017b82 */ /* 0x000fe20000000800 */
[----:B------:R-:W0:Y:S01]  /*0010*/  S2R R2, SR_CTAID.X ;  /* 0x0000000000027919 */ /* 0x000e220000002500 */
[----:B------:R-:W0:Y:S01]  /*0020*/  LDCU UR4, c[0x0][0x360] ;  /* 0x00006c00ff0477ac */ /* 0x000e220008000800 */
[----:B------:R-:W0:Y:S01]  /*0030*/  S2R R3, SR_TID.X ;  /* 0x0000000000037919 */ /* 0x000e220000002100 */
[----:B------:R-:W1:Y:S01]  /*0040*/  LDCU UR5, c[0x0][0x398] ;  /* 0x00007300ff0577ac */ /* 0x000e620008000800 */
[----:B0-----:R-:W-:-:S05]  /*0050*/  IMAD R2, R2, UR4, R3 ;  /* 0x0000000402027c24 */ /* 0x001fca000f8e0203 */
[----:B-1----:R-:W-:-:S13]  /*0060*/  ISETP.GE.AND P0, PT, R2, UR5, PT ;  /* 0x0000000502007c0c */ /* 0x002fda000bf06270 */
[----:B------:R-:W-:Y:S05]  /*0070*/  @P0 EXIT ;  /* 0x000000000000094d */ /* 0x000fea0003800000 */
[----:B------:R-:W0:Y:S01]  /*0080*/  LDC.64 R4, c[0x0][0x380] ;  /* 0x0000e000ff047b82 */ /* 0x000e220000000a00 */
[----:B------:R-:W1:Y:S01]  /*0090*/  LDCU.64 UR6, c[0x0][0x358] ;  /* 0x00006b00ff0677ac */ /* 0x000e620008000a00 */
[----:B------:R-:W2:Y:S01]  /*00a0*/  LDCU UR4, c[0x0][0x390] ;  /* 0x00007200ff0477ac */ /* 0x000ea20008000800 */
[----:B0-----:R-:W-:-:S06]  /*00b0*/  IMAD.WIDE R4, R2, 0x4, R4 ;  /* 0x0000000402047825 */ /* 0x001fcc00078e0204 */
[----:B-1----:R-:W2:Y:S01]  /*00c0*/  LDG.E R5, desc[UR6][R4.64] ;  /* 0x0000000604057981 */ /* 0x002ea2000c1e1900 */
[----:B------:R-:W-:Y:S01]  /*00d0*/  I2FP.F32.S32 R0, R2 ;  /* 0x0000000200007245 */ /* 0x000fe20000201400 */
[----:B------:R-:W-:Y:S04]  /*00e0*/  BSSY.RECONVERGENT B0, `(.L_x_0) ;  /* 0x000006a000007945 */ /* 0x000fe80003800200 */
[----:B--2---:R-:W-:-:S04]  /*00f0*/  FFMA R0, R0, UR4, R5 ;  /* 0x0000000400007c23 */ /* 0x004fc80008000005 */
[C---:B------:R-:W-:Y:S01]  /*0100*/  FMUL R3, R0.reuse, 0.63661974668502807617 ;  /* 0x3f22f98300037820 */ /* 0x040fe20000400000 */
[----:B------:R-:W-:-:S05]  /*0110*/  FSETP.GE.AND P0, PT, |R0|, 105615, PT ;  /* 0x47ce47800000780b */ /* 0x000fca0003f06200 */
[----:B------:R-:W0:Y:S02]  /*0120*/  F2I.NTZ R3, R3 ;  /* 0x0000000300037305 */ /* 0x000e240000203100 */
[----:B0-----:R-:W-:-:S05]  /*0130*/  I2FP.F32.S32 R7, R3 ;  /* 0x0000000300077245 */ /* 0x001fca0000201400 */
[----:B------:R-:W-:-:S04]  /*0140*/  FFMA R6, R7, -1.5707962512969970703, R0 ;  /* 0xbfc90fda07067823 */ /* 0x000fc80000000000 */
[----:B------:R-:W-:-:S04]  /*0150*/  FFMA R6, R7, -7.5497894158615963534e-08, R6 ;  /* 0xb3a2216807067823 */ /* 0x000fc80000000006 */
[----:B------:R-:W-:Y:S01]  /*0160*/  FFMA R6, R7, -5.3903029534742383927e-15, R6 ;  /* 0xa7c234c507067823 */ /* 0x000fe20000000006 */
[----:B------:R-:W-:Y:S06]  /*0170*/  @!P0 BRA `(.L_x_1) ;  /* 0x0000000400808947 */ /* 0x000fec0003800000 */
[----:B------:R-:W-:-:S13]  /*0180*/  FSETP.NEU.AND P0, PT, |R0|, +INF , PT ;  /* 0x7f8000000000780b */ /* 0x000fda0003f0d200 */
[----:B------:R-:W-:Y:S01]  /*0190*/  @!P0 FMUL R6, RZ, R0 ;  /* 0x00000000ff068220 */ /* 0x000fe20000400000 */
[----:B------:R-:W-:Y:S01]  /*01a0*/  @!P0 IMAD.MOV.U32 R3, RZ, RZ, RZ ;  /* 0x000000ffff038224 */ /* 0x000fe200078e00ff */
[----:B------:R-:W-:Y:S06]  /*01b0*/  @!P0 BRA `(.L_x_1) ;  /* 0x0000000400708947 */ /* 0x000fec0003800000 */
[----:B------:R-:W-:Y:S01]  /*01c0*/  IMAD.SHL.U32 R3, R0, 0x100, RZ ;  /* 0x0000010000037824 */ /* 0x000fe200078e00ff */
[----:B------:R-:W0:Y:S01]  /*01d0*/  LDCU.64 UR8, c[0x4][URZ] ;  /* 0x01000000ff0877ac */ /* 0x000e220008000a00 */
[----:B------:R-:W-:Y:S02]  /*01e0*/  IMAD.MOV.U32 R11, RZ, RZ, RZ ;  /* 0x000000ffff0b7224 */ /* 0x000fe400078e00ff */
[----:B------:R-:W-:Y:S01]  /*01f0*/  IMAD.MOV.U32 R8, RZ, RZ, RZ ;  /* 0x000000ffff087224 */ /* 0x000fe200078e00ff */
[----:B------:R-:W-:Y:S01]  /*0200*/  LOP3.LUT R3, R3, 0x80000000, RZ, 0xfc, !PT ;  /* 0x8000000003037812 */ /* 0x000fe200078efcff */
[----:B------:R-:W-:Y:S01]  /*0210*/  UMOV UR5, URZ ;  /* 0x000000ff00057c82 */ /* 0x000fe20008000000 */
[----:B------:R-:W-:-:S05]  /*0220*/  UMOV UR4, URZ ;  /* 0x000000ff00047c82 */ /* 0x000fca0008000000 */
.L_x_2:
[----:B0-----:R-:W-:Y:S01]  /*0230*/  MOV R6, UR8 ;  /* 0x0000000800067c02 */ /* 0x001fe20008000f00 */
[----:B------:R-:W-:-:S05]  /*0240*/  IMAD.U32 R7, RZ, RZ, UR9 ;  /* 0x00000009ff077e24 */ /* 0x000fca000f8e00ff */
[----:B------:R-:W2:Y:S01]  /*0250*/  LDG.E.CONSTANT R4, desc[UR6][R6.64] ;  /* 0x0000000606047981 */ /* 0x000ea2000c1e9900 */
[----:B------:R-:W-:Y:S01]  /*0260*/  UIADD3 UR4, UPT, UPT, UR4, 0x1, URZ ;  /* 0x0000000104047890 */ /* 0x000fe2000fffe0ff */
[C---:B------:R-:W-:Y:S01]  /*0270*/  ISETP.EQ.AND P0, PT, R8.reuse, RZ, PT ;  /* 0x000000ff0800720c */ /* 0x040fe20003f02270 */
[----:B------:R-:W-:Y:S01]  /*0280*/  UIADD3 UR8, UP1, UPT, UR8, 0x4, URZ ;  /* 0x0000000408087890 */ /* 0x000fe2000ff3e0ff */
[C---:B------:R-:W-:Y:S01]  /*0290*/  ISETP.EQ.AND P1, PT, R8.reuse, 0x4, PT ;  /* 0x000000040800780c */ /* 0x040fe20003f22270 */
[----:B------:R-:W-:Y:S01]  /*02a0*/  UISETP.NE.AND UP0, UPT, UR4, 0x6, UPT ;  /* 0x000000060400788c */ /* 0x000fe2000bf05270 */
[C---:B------:R-:W-:Y:S01]  /*02b0*/  ISETP.EQ.AND P2, PT, R8.reuse, 0x8, PT ;  /* 0x000000080800780c */ /* 0x040fe20003f42270 */
[----:B------:R-:W-:Y:S01]  /*02c0*/  UIADD3.X UR9, UPT, UPT, URZ, UR9, URZ, UP1, !UPT ;  /* 0x00000009ff097290 */ /* 0x000fe20008ffe4ff */
[C---:B------:R-:W-:Y:S02]  /*02d0*/  ISETP.EQ.AND P3, PT, R8.reuse, 0xc, PT ;  /* 0x0000000c0800780c */ /* 0x040fe40003f62270 */
[----:B------:R-:W-:-:S02]  /*02e0*/  ISETP.EQ.AND P4, PT, R8, 0x10, PT ;  /* 0x000000100800780c */ /* 0x000fc40003f82270 */
[C---:B------:R-:W-:Y:S01]  /*02f0*/  ISETP.EQ.AND P5, PT, R8.reuse, 0x14, PT ;  /* 0x000000140800780c */ /* 0x040fe20003fa2270 */
[----:B------:R-:W-:Y:S02]  /*0300*/  VIADD R8, R8, 0x4 ;  /* 0x0000000408087836 */ /* 0x000fe40000000000 */
[----:B--2---:R-:W-:-:S03]  /*0310*/  IMAD.WIDE.U32 R4, R4, R3, RZ ;  /* 0x0000000304047225 */ /* 0x004fc600078e00ff */
[----:B------:R-:W-:-:S04]  /*0320*/  IADD3 R4, P6, PT, R4, R11, RZ ;  /* 0x0000000b04047210 */ /* 0x000fc80007fde0ff */
[----:B------:R-:W-:Y:S01]  /*0330*/  IADD3.X R11, PT, PT, R5, UR5, RZ, P6, !PT ;  /* 0x00000005050b7c10 */ /* 0x000fe2000b7fe4ff */
[--C-:B------:R-:W-:Y:S01]  /*0340*/  @P0 IMAD.MOV.U32 R9, RZ, RZ, R4.reuse ;  /* 0x000000ffff090224 */ /* 0x100fe200078e0004 */
[----:B------:R-:W-:Y:S01]  /*0350*/  @P3 MOV R13, R4 ;  /* 0x00000004000d3202 */ /* 0x000fe20000000f00 */
[--C-:B------:R-:W-:Y:S02]  /*0360*/  @P1 IMAD.MOV.U32 R10, RZ, RZ, R4.reuse ;  /* 0x000000ffff0a1224 */ /* 0x100fe400078e0004 */
[--C-:B------:R-:W-:Y:S02]  /*0370*/  @P2 IMAD.MOV.U32 R12, RZ, RZ, R4.reuse ;  /* 0x000000ffff0c2224 */ /* 0x100fe400078e0004 */
[--C-:B------:R-:W-:Y:S02]  /*0380*/  @P4 IMAD.MOV.U32 R14, RZ, RZ, R4.reuse ;  /* 0x000000ffff0e4224 */ /* 0x100fe400078e0004 */
[----:B------:R-:W-:Y:S01]  /*0390*/  @P5 IMAD.MOV.U32 R15, RZ, RZ, R4 ;  /* 0x000000ffff0f5224 */ /* 0x000fe200078e0004 */
[----:B------:R-:W-:Y:S06]  /*03a0*/  BRA.U UP0, `(.L_x_2) ;  /* 0xfffffffd00a07547 */ /* 0x000fec000b83ffff */
[----:B------:R-:W-:Y:S01]  /*03b0*/  SHF.R.U32.HI R3, RZ, 0x17, R0 ;  /* 0x00000017ff037819 */ /* 0x000fe20000011600 */
[----:B------:R-:W-:Y:S03]  /*03c0*/  BSSY.RECONVERGENT B1, `(.L_x_3) ;  /* 0x0000029000017945 */ /* 0x000fe60003800200 */
[C---:B------:R-:W-:Y:S02]  /*03d0*/  LOP3.LUT R4, R3.reuse, 0xe0, RZ, 0xc0, !PT ;  /* 0x000000e003047812 */ /* 0x040fe400078ec0ff */
[----:B------:R-:W-:-:S03]  /*03e0*/  LOP3.LUT P6, RZ, R3, 0x1f, RZ, 0xc0, !PT ;  /* 0x0000001f03ff7812 */ /* 0x000fc600078cc0ff */
[----:B------:R-:W-:-:S05]  /*03f0*/  VIADD R4, R4, 0xffffff80 ;  /* 0xffffff8004047836 */ /* 0x000fca0000000000 */
[----:B------:R-:W-:-:S04]  /*0400*/  SHF.R.U32.HI R4, RZ, 0x5, R4 ;  /* 0x00000005ff047819 */ /* 0x000fc80000011604 */
[----:B------:R-:W-:-:S04]  /*0410*/  LEA R6, -R4, RZ, 0x2 ;  /* 0x000000ff04067211 */ /* 0x000fc800078e11ff */
[C---:B------:R-:W-:Y:S02]  /*0420*/  ISETP.EQ.AND P3, PT, R6.reuse, -0x18, PT ;  /* 0xffffffe80600780c */ /* 0x040fe40003f62270 */
[C---:B------:R-:W-:Y:S02]  /*0430*/  ISETP.EQ.AND P4, PT, R6.reuse, -0x14, PT ;  /* 0xffffffec0600780c */ /* 0x040fe40003f82270 */
[C---:B------:R-:W-:Y:S02]  /*0440*/  ISETP.EQ.AND P2, PT, R6.reuse, -0x10, PT ;  /* 0xfffffff00600780c */ /* 0x040fe40003f42270 */
[C---:B------:R-:W-:Y:S02]  /*0450*/  ISETP.EQ.AND P1, PT, R6.reuse, -0xc, PT ;  /* 0xfffffff40600780c */ /* 0x040fe40003f22270 */
[C---:B------:R-:W-:Y:S02]  /*0460*/  ISETP.EQ.AND P0, PT, R6.reuse, -0x8, PT ;  /* 0xfffffff80600780c */ /* 0x040fe40003f02270 */
[----:B------:R-:W-:-:S03]  /*0470*/  ISETP.EQ.AND P5, PT, R6, RZ, PT ;  /* 0x000000ff0600720c */ /* 0x000fc60003fa2270 */
[--C-:B------:R-:W-:Y:S01]  /*0480*/  @P3 IMAD.MOV.U32 R4, RZ, RZ, R9.reuse ;  /* 0x000000ffff043224 */ /* 0x100fe200078e0009 */
[C---:B------:R-:W-:Y:S01]  /*0490*/  ISETP.EQ.AND P3, PT, R6.reuse, -0x4, PT ;  /* 0xfffffffc0600780c */ /* 0x040fe20003f62270 */
[----:B------:R-:W-:Y:S02]  /*04a0*/  @P4 IMAD.MOV.U32 R5, RZ, RZ, R9 ;  /* 0x000000ffff054224 */ /* 0x000fe400078e0009 */
[--C-:B------:R-:W-:Y:S01]  /*04b0*/  @P4 IMAD.MOV.U32 R4, RZ, RZ, R10.reuse ;  /* 0x000000ffff044224 */ /* 0x100fe200078e000a */
[----:B------:R-:W-:Y:S01]  /*04c0*/  ISETP.EQ.AND P4, PT, R6, 0x4, PT ;  /* 0x000000040600780c */ /* 0x000fe20003f82270 */
[----:B------:R-:W-:Y:S01]  /*04d0*/  @P2 IMAD.MOV.U32 R5, RZ, RZ, R10 ;  /* 0x000000ffff052224 */ /* 0x000fe200078e000a */
[----:B------:R-:W-:Y:S01]  /*04e0*/  @P2 MOV R4, R12 ;  /* 0x0000000c00042202 */ /* 0x000fe20000000f00 */
[----:B------:R-:W-:Y:S02]  /*04f0*/  @P1 IMAD.MOV.U32 R4, RZ, RZ, R13 ;  /* 0x000000ffff041224 */ /* 0x000fe400078e000d */
[----:B------:R-:W-:-:S02]  /*0500*/  @P0 IMAD.MOV.U32 R4, RZ, RZ, R14 ;  /* 0x000000ffff040224 */ /* 0x000fc400078e000e */
[----:B------:R-:W-:Y:S02]  /*0510*/  @P1 IMAD.MOV.U32 R5, RZ, RZ, R12 ;  /* 0x000000ffff051224 */ /* 0x000fe400078e000c */
[----:B------:R-:W-:Y:S02]  /*0520*/  @P3 IMAD.MOV.U32 R4, RZ, RZ, R15 ;  /* 0x000000ffff043224 */ /* 0x000fe400078e000f */
[----:B------:R-:W-:Y:S02]  /*0530*/  @P5 IMAD.MOV.U32 R4, RZ, RZ, R11 ;  /* 0x000000ffff045224 */ /* 0x000fe400078e000b */
[----:B------:R-:W-:Y:S01]  /*0540*/  @P0 IMAD.MOV.U32 R5, RZ, RZ, R13 ;  /* 0x000000ffff050224 */ /* 0x000fe200078e000d */
[----:B------:R-:W-:Y:S01]  /*0550*/  @P3 MOV R5, R14 ;  /* 0x0000000e00053202 */ /* 0x000fe20000000f00 */
[----:B------:R-:W-:Y:S01]  /*0560*/  @P5 IMAD.MOV.U32 R5, RZ, RZ, R15 ;  /* 0x000000ffff055224 */ /* 0x000fe200078e000f */
[----:B------:R-:W-:Y:S01]  /*0570*/  MOV R8, R4 ;  /* 0x0000000400087202 */ /* 0x000fe20000000f00 */
[----:B------:R-:W-:Y:S01]  /*0580*/  @P4 IMAD.MOV.U32 R5, RZ, RZ, R11 ;  /* 0x000000ffff054224 */ /* 0x000fe200078e000b */
[----:B------:R-:W-:Y:S06]  /*0590*/  @!P6 BRA `(.L_x_4) ;  /* 0x00000000002ce947 */ /* 0x000fec0003800000 */
[----:B------:R-:W-:Y:S01]  /*05a0*/  @P2 IMAD.MOV.U32 R4, RZ, RZ, R9 ;  /* 0x000000ffff042224 */ /* 0x000fe200078e0009 */
[----:B------:R-:W-:Y:S01]  /*05b0*/  LOP3.LUT R3, R3, 0x1f, RZ, 0xc0, !PT ;  /* 0x0000001f03037812 */ /* 0x000fe200078ec0ff */
[----:B------:R-:W-:Y:S02]  /*05c0*/  @P1 IMAD.MOV.U32 R4, RZ, RZ, R10 ;  /* 0x000000ffff041224 */ /* 0x000fe400078e000a */
[----:B------:R-:W-:Y:S01]  /*05d0*/  @P0 IMAD.MOV.U32 R4, RZ, RZ, R12 ;  /* 0x000000ffff040224 */ /* 0x000fe200078e000c */
[----:B------:R-:W-:Y:S02]  /*05e0*/  ISETP.EQ.AND P0, PT, R6, 0x8, PT ;  /* 0x000000080600780c */ /* 0x000fe40003f02270 */
[----:B------:R-:W-:Y:S01]  /*05f0*/  @P3 MOV R4, R13 ;  /* 0x0000000d00043202 */ /* 0x000fe20000000f00 */
[----:B------:R-:W-:Y:S01]  /*0600*/  @P5 IMAD.MOV.U32 R4, RZ, RZ, R14 ;  /* 0x000000ffff045224 */ /* 0x000fe200078e000e */
[----:B------:R-:W-:Y:S01]  /*0610*/  SHF.L.W.U32.HI R8, R5, R3, R8 ;  /* 0x0000000305087219 */ /* 0x000fe20000010e08 */
[----:B------:R-:W-:-:S08]  /*0620*/  @P4 IMAD.MOV.U32 R4, RZ, RZ, R15 ;  /* 0x000000ffff044224 */ /* 0x000fd000078e000f */
[----:B------:R-:W-:-:S05]  /*0630*/  @P0 IMAD.MOV.U32 R4, RZ, RZ, R11 ;  /* 0x000000ffff040224 */ /* 0x000fca00078e000b */
[----:B------:R-:W-:-:S07]  /*0640*/  SHF.L.W.U32.HI R5, R4, R3, R5 ;  /* 0x0000000304057219 */ /* 0x000fce0000010e05 */
.L_x_4:
[----:B------:R-:W-:Y:S05]  /*0650*/  BSYNC.RECONVERGENT B1 ;  /* 0x0000000000017941 */ /* 0x000fea0003800200 */
.L_x_3:
[C---:B------:R-:W-:Y:S01]  /*0660*/  SHF.L.W.U32.HI R9, R5.reuse, 0x2, R8 ;  /* 0x0000000205097819 */ /* 0x040fe20000010e08 */
[----:B------:R-:W-:Y:S01]  /*0670*/  UMOV UR4, 0x54442d19 ;  /* 0x54442d1900047882 */ /* 0x000fe20000000000 */
[----:B------:R-:W-:Y:S01]  /*0680*/  SHF.L.U32 R5, R5, 0x2, RZ ;  /* 0x0000000205057819 */ /* 0x000fe200000006ff */
[----:B------:R-:W-:Y:S01]  /*0690*/  UMOV UR5, 0x3bf921fb ;  /* 0x3bf921fb00057882 */ /* 0x000fe20000000000 */
[----:B------:R-:W-:Y:S02]  /*06a0*/  SHF.R.S32.HI R4, RZ, 0x1f, R9 ;  /* 0x0000001fff047819 */ /* 0x000fe40000011409 */
[----:B------:R-:W-:Y:S02]  /*06b0*/  ISETP.GE.AND P0, PT, R0, RZ, PT ;  /* 0x000000ff0000720c */ /* 0x000fe40003f06270 */
[C---:B------:R-:W-:Y:S02]  /*06c0*/  LOP3.LUT R6, R4.reuse, R5, RZ, 0x3c, !PT ;  /* 0x0000000504067212 */ /* 0x040fe400078e3cff */
[----:B------:R-:W-:-:S02]  /*06d0*/  LOP3.LUT R7, R4, R9, RZ, 0x3c, !PT ;  /* 0x0000000904077212 */ /* 0x000fc400078e3cff */
[----:B------:R-:W-:Y:S02]  /*06e0*/  SHF.R.U32.HI R3, RZ, 0x1e, R8 ;  /* 0x0000001eff037819 */ /* 0x000fe40000011608 */
[----:B------:R-:W0:Y:S01]  /*06f0*/  I2F.F64.S64 R4, R6 ;  /* 0x0000000600047312 */ /* 0x000e220000301c00 */
[C---:B------:R-:W-:Y:S02]  /*0700*/  LOP3.LUT R0, R9.reuse, R0, RZ, 0x3c, !PT ;  /* 0x0000000009007212 */ /* 0x040fe400078e3cff */
[----:B------:R-:W-:Y:S02]  /*0710*/  LEA.HI R3, R9, R3, RZ, 0x1 ;  /* 0x0000000309037211 */ /* 0x000fe400078f08ff */
[----:B------:R-:W-:-:S03]  /*0720*/  ISETP.GE.AND P1, PT, R0, RZ, PT ;  /* 0x000000ff0000720c */ /* 0x000fc60003f26270 */
[----:B------:R-:W-:-:S04]  /*0730*/  IMAD.MOV R0, RZ, RZ, -R3 ;  /* 0x000000ffff007224 */ /* 0x000fc800078e0a03 */
[----:B------:R-:W-:Y:S01]  /*0740*/  @!P0 IMAD.MOV.U32 R3, RZ, RZ, R0 ;  /* 0x000000ffff038224 */ /* 0x000fe200078e0000 */
[----:B0-----:R-:W-:-:S10]  /*0750*/  DMUL R4, R4, UR4 ;  /* 0x0000000404047c28 */ /* 0x001fd40008000000 */
[----:B------:R-:W0:Y:S02]  /*0760*/  F2F.F32.F64 R4, R4 ;  /* 0x0000000400047310 */ /* 0x000e240000301000 */
[----:B0-----:R-:W-:-:S07]  /*0770*/  FSEL R6, -R4, R4, !P1 ;  /* 0x0000000404067208 */ /* 0x001fce0004800100 */
.L_x_1:
[----:B------:R-:W-:Y:S05]  /*0780*/  BSYNC.RECONVERGENT B0 ;  /* 0x0000000000007941 */ /* 0x000fea0003800200 */
.L_x_0:
[----:B------:R-:W-:Y:S02]  /*0790*/  IMAD.MOV.U32 R0, RZ, RZ, 0x37cbac00 ;  /* 0x37cbac00ff007424 */ /* 0x000fe400078e00ff */
[----:B------:R-:W-:Y:S01]  /*07a0*/  FMUL R7, R6, R6 ;  /* 0x0000000606077220 */ /* 0x000fe20000400000 */
[----:B------:R-:W-:Y:S01]  /*07b0*/  LOP3.LUT R4, R3, 0x1, RZ, 0xc0, !PT ;  /* 0x0000000103047812 */ /* 0x000fe200078ec0ff */
[----:B------:R-:W-:Y:S01]  /*07c0*/  IMAD.MOV.U32 R10, RZ, RZ, 0x3e2aaaa8 ;  /* 0x3e2aaaa8ff0a7424 */ /* 0x000fe200078e00ff */
[----:B------:R-:W-:Y:S01]  /*07d0*/  MOV R8, 0x3c0885e4 ;  /* 0x3c0885e400087802 */ /* 0x000fe20000000f00 */
[----:B------:R-:W-:Y:S01]  /*07e0*/  FFMA R0, R7, R0, -0.0013887860113754868507 ;  /* 0xbab607ed07007423 */ /* 0x000fe20000000000 */
[----:B------:R-:W-:Y:S01]  /*07f0*/  ISETP.NE.U32.AND P0, PT, R4, 0x1, PT ;  /* 0x000000010400780c */ /* 0x000fe20003f05070 */
[----:B------:R-:W-:Y:S01]  /*0800*/  VIADD R3, R3, 0x1 ;  /* 0x0000000103037836 */ /* 0x000fe20000000000 */
[----:B------:R-:W0:Y:S01]  /*0810*/  LDC.64 R4, c[0x0][0x388] ;  /* 0x0000e200ff047b82 */ /* 0x000e220000000a00 */
[----:B------:R-:W1:Y:S01]  /*0820*/  LDCU UR4, c[0x0][0x394] ;  /* 0x00007280ff0477ac */ /* 0x000e620008000800 */
[----:B------:R-:W-:-:S02]  /*0830*/  FSEL R0, R0, -0.00019574658654164522886, P0 ;  /* 0xb94d415300007808 */ /* 0x000fc40000000000 */
[----:B------:R-:W-:Y:S02]  /*0840*/  FSEL R8, R8, 0.041666727513074874878, !P0 ;  /* 0x3d2aaabb08087808 */ /* 0x000fe40004000000 */
[----:B------:R-:W-:Y:S02]  /*0850*/  FSEL R10, -R10, -0.4999999701976776123, !P0 ;  /* 0xbeffffff0a0a7808 */ /* 0x000fe40004000100 */
[----:B------:R-:W-:Y:S01]  /*0860*/  LOP3.LUT P1, RZ, R3, 0x2, RZ, 0xc0, !PT ;  /* 0x0000000203ff7812 */ /* 0x000fe2000782c0ff */
[----:B------:R-:W-:Y:S01]  /*0870*/  FFMA R8, R7, R0, R8 ;  /* 0x0000000007087223 */ /* 0x000fe20000000008 */
[----:B------:R-:W-:-:S03]  /*0880*/  FSEL R0, R6, 1, !P0 ;  /* 0x3f80000006007808 */ /* 0x000fc60004000000 */
[C---:B------:R-:W-:Y:S02]  /*0890*/  FFMA R8, R7.reuse, R8, R10 ;  /* 0x0000000807087223 */ /* 0x040fe4000000000a */
[----:B------:R-:W-:-:S04]  /*08a0*/  FFMA R7, R7, R0, RZ ;  /* 0x0000000007077223 */ /* 0x000fc800000000ff */
[----:B------:R-:W-:-:S04]  /*08b0*/  FFMA R0, R7, R8, R0 ;  /* 0x0000000807007223 */ /* 0x000fc80000000000 */
[----:B------:R-:W-:Y:S01]  /*08c0*/  @P1 FADD R0, RZ, -R0 ;  /* 0x80000000ff001221 */ /* 0x000fe20000000000 */
[----:B0-----:R-:W-:-:S04]  /*08d0*/  IMAD.WIDE R4, R2, 0x4, R4 ;  /* 0x0000000402047825 */ /* 0x001fc800078e0204 */
[----:B-1----:R-:W-:-:S05]  /*08e0*/  FMUL R3, R0, UR4 ;  /* 0x0000000400037c20 */ /* 0x002fca0008400000 */
[----:B------:R-:W-:Y:S01]  /*08f0*/  STG.E desc[UR6][R4.64], R3 ;  /* 0x0000000304007986 */ /* 0x000fe2000c101906 */
[----:B------:R-:W-:Y:S05]  /*0900*/  EXIT ;  /* 0x000000000000794d */ /* 0x000fea0003800000 */
.L_x_5:
[----:B------:R-:W-:-:S00]  /*0910*/  BRA `(.L_x_5) ;  /* 0xfffffffc00fc7947 */ /* 0x000fc0000383ffff */
[----:B------:R-:W-:-:S00]  /*0920*/  NOP ;  /* 0x0000000000007918 */ /* 0x000fc00000000000 */
        /* <DEDUP_REMOVED lines=13> */
.L_x_12:


//--------------------- .text._Z11modulatorAMPKfPffi --------------------------
	.section	.text._Z11modulatorAMPKfPffi,"ax",@progbits
	.align	128
        .global         _Z11modulatorAMPKfPffi
        .type           _Z11modulatorAMPKfPffi,@function
        .size           _Z11modulatorAMPKfPffi,(.L_x_13 - _Z11modulatorAMPKfPffi)
        .other          _Z11modulatorAMPKfPffi,@"STO_CUDA_ENTRY STV_DEFAULT"
_Z11modulatorAMPKfPffi:
.text._Z11modulatorAMPKfPffi:
        /* <DEDUP_REMOVED lines=11> */
[----:B0-----:R-:W-:-:S05]  /*00b0*/  IMAD.WIDE R4, R2, 0x4, R4 ;  /* 0x0000000402047825 */ /* 0x001fca00078e0204 */
[----:B-1----:R0:W5:Y:S01]  /*00c0*/  LDG.E R3, desc[UR6][R4.64] ;  /* 0x0000000604037981 */ /* 0x002162000c1e1900 */
[----:B------:R-:W-:Y:S01]  /*00d0*/  I2FP.F32.S32 R0, R2 ;  /* 0x0000000200007245 */ /* 0x000fe20000201400 */
[----:B------:R-:W-:Y:S04]  /*00e0*/  BSSY.RECONVERGENT B0, `(.L_x_6) ;  /* 0x000006a000007945 */ /* 0x000fe80003800200 */
[----:B--2---:R-:W-:-:S04]  /*00f0*/  FMUL R0, R0, UR4 ;  /* 0x0000000400007c20 */ /* 0x004fc80008400000 */
[C---:B------:R-:W-:Y:S01]  /*0100*/  FMUL R6, R0.reuse, 0.63661974668502807617 ;  /* 0x3f22f98300067820 */ /* 0x040fe20000400000 */
[----:B------:R-:W-:-:S03]  /*0110*/  FSETP.GE.AND P0, PT, |R0|, 105615, PT ;  /* 0x47ce47800000780b */ /* 0x000fc60003f06200 */
[----:B------:R-:W1:Y:S02]  /*0120*/  F2I.NTZ R9, R6 ;  /* 0x0000000600097305 */ /* 0x000e640000203100 */
[----:B-1----:R-:W-:-:S05]  /*0130*/  I2FP.F32.S32 R7, R9 ;  /* 0x0000000900077245 */ /* 0x002fca0000201400 */
[----:B------:R-:W-:-:S04]  /*0140*/  FFMA R8, R7, -1.5707962512969970703, R0 ;  /* 0xbfc90fda07087823 */ /* 0x000fc80000000000 */
[----:B------:R-:W-:-:S04]  /*0150*/  FFMA R8, R7, -7.5497894158615963534e-08, R8 ;  /* 0xb3a2216807087823 */ /* 0x000fc80000000008 */
[----:B------:R-:W-:Y:S01]  /*0160*/  FFMA R7, R7, -5.3903029534742383927e-15, R8 ;  /* 0xa7c234c507077823 */ /* 0x000fe20000000008 */
[----:B0-----:R-:W-:Y:S06]  /*0170*/  @!P0 BRA `(.L_x_7) ;  /* 0x0000000400808947 */ /* 0x001fec0003800000 */
        /* <DEDUP_REMOVED lines=11> */
.L_x_8:
        /* <DEDUP_REMOVED lines=48> */
[--C-:B------:R-:W-:Y:S02]  /*0530*/  @P5 IMAD.MOV.U32 R6, RZ, RZ, R4.reuse ;  /* 0x000000ffff065224 */ /* 0x100fe400078e0004 */
        /* <DEDUP_REMOVED lines=17> */
.L_x_10:
[----:B------:R-:W-:Y:S05]  /*0650*/  BSYNC.RECONVERGENT B1 ;  /* 0x0000000000017941 */ /* 0x000fea0003800200 */
.L_x_9:
        /* <DEDUP_REMOVED lines=18> */
.L_x_7:
[----:B------:R-:W-:Y:S05]  /*0780*/  BSYNC.RECONVERGENT B0 ;  /* 0x0000000000007941 */ /* 0x000fea0003800200 */
.L_x_6:
[----:B------:R-:W-:Y:S02]  /*0790*/  IMAD.MOV.U32 R0, RZ, RZ, 0x37cbac00 ;  /* 0x37cbac00ff007424 */ /* 0x000fe400078e00ff */
[----:B------:R-:W-:Y:S01]  /*07a0*/  FMUL R11, R7, R7 ;  /* 0x00000007070b7220 */ /* 0x000fe20000400000 */
[C---:B------:R-:W-:Y:S01]  /*07b0*/  LOP3.LUT R4, R9.reuse, 0x1, RZ, 0xc0, !PT ;  /* 0x0000000109047812 */ /* 0x040fe200078ec0ff */
[----:B------:R-:W-:Y:S01]  /*07c0*/  VIADD R9, R9, 0x1 ;  /* 0x0000000109097836 */ /* 0x000fe20000000000 */
[----:B------:R-:W-:Y:S01]  /*07d0*/  MOV R6, 0x3c0885e4 ;  /* 0x3c0885e400067802 */ /* 0x000fe20000000f00 */
[----:B------:R-:W-:Y:S01]  /*07e0*/  FFMA R0, R11, R0, -0.0013887860113754868507 ;  /* 0xbab607ed0b007423 */ /* 0x000fe20000000000 */
[----:B------:R-:W-:Y:S01]  /*07f0*/  ISETP.NE.U32.AND P0, PT, R4, 0x1, PT ;  /* 0x000000010400780c */ /* 0x000fe20003f05070 */
[----:B------:R-:W-:Y:S01]  /*0800*/  IMAD.MOV.U32 R8, RZ, RZ, 0x3e2aaaa8 ;  /* 0x3e2aaaa8ff087424 */ /* 0x000fe200078e00ff */
[----:B------:R-:W0:Y:S01]  /*0810*/  LDC.64 R4, c[0x0][0x388] ;  /* 0x0000e200ff047b82 */ /* 0x000e220000000a00 */
[----:B------:R-:W-:-:S02]  /*0820*/  LOP3.LUT P1, RZ, R9, 0x2, RZ, 0xc0, !PT ;  /* 0x0000000209ff7812 */ /* 0x000fc4000782c0ff */
[----:B------:R-:W-:Y:S02]  /*0830*/  FSEL R0, R0, -0.00019574658654164522886, P0 ;  /* 0xb94d415300007808 */ /* 0x000fe40000000000 */
[----:B------:R-:W-:Y:S02]  /*0840*/  FSEL R6, R6, 0.041666727513074874878, !P0 ;  /* 0x3d2aaabb06067808 */ /* 0x000fe40004000000 */
[----:B------:R-:W-:-:S03]  /*0850*/  FSEL R9, -R8, -0.4999999701976776123, !P0 ;  /* 0xbeffffff08097808 */ /* 0x000fc60004000100 */
[----:B------:R-:W-:Y:S01]  /*0860*/  FFMA R6, R11, R0, R6 ;  /* 0x000000000b067223 */ /* 0x000fe20000000006 */
[----:B------:R-:W-:-:S03]  /*0870*/  FSEL R0, R7, 1, !P0 ;  /* 0x3f80000007007808 */ /* 0x000fc60004000000 */
[C---:B------:R-:W-:Y:S02]  /*0880*/  FFMA R6, R11.reuse, R6, R9 ;  /* 0x000000060b067223 */ /* 0x040fe40000000009 */
[----:B------:R-:W-:-:S04]  /*0890*/  FFMA R11, R11, R0, RZ ;  /* 0x000000000b0b7223 */ /* 0x000fc800000000ff */
[----:B------:R-:W-:-:S04]  /*08a0*/  FFMA R0, R11, R6, R0 ;  /* 0x000000060b007223 */ /* 0x000fc80000000000 */
[----:B------:R-:W-:Y:S01]  /*08b0*/  @P1 FADD R0, RZ, -R0 ;  /* 0x80000000ff001221 */ /* 0x000fe20000000000 */
[----:B0-----:R-:W-:-:S04]  /*08c0*/  IMAD.WIDE R4, R2, 0x4, R4 ;  /* 0x0000000402047825 */ /* 0x001fc800078e0204 */
[----:B-----5:R-:W-:-:S05]  /*08d0*/  FMUL R3, R3, R0 ;  /* 0x0000000003037220 */ /* 0x020fca0000400000 */
[----:B------:R-:W-:Y:S01]  /*08e0*/  STG.E desc[UR6][R4.64], R3 ;  /* 0x0000000304007986 */ /* 0x000fe2000c101906 */
[----:B------:R-:W-:Y:S05]  /*08f0*/  EXIT ;  /* 0x000000000000794d */ /* 0x000fea0003800000 */
.L_x_11:
        /* <DEDUP_REMOVED lines=16> */
.L_x_13:


//--------------------- .nv.global.init           --------------------------
	.section	.nv.global.init,"aw",@progbits
	.align	4
.nv.global.init:
	.type		__cudart_i2opi_f,@object
	.size		__cudart_i2opi_f,(.L_0 - __cudart_i2opi_f)
__cudart_i2opi_f:
        /*0000*/ 	.byte	0x41, 0x90, 0x43, 0x3c, 0x99, 0x95, 0x62, 0xdb, 0xc0, 0xdd, 0x34, 0xf5, 0xd1, 0x57, 0x27, 0xfc
        /*0010*/ 	.byte	0x29, 0x15, 0x44, 0x4e, 0x6e, 0x83, 0xf9, 0xa2
.L_0:


//--------------------- .nv.shared.reserved.0     --------------------------
	.section	.nv.shared.reserved.0,"aw",@nobits
	.weak		__nv_reservedSMEM_offset_0_alias
	.size		__nv_reservedSMEM_offset_0_alias, 0, 64
	.other		__nv_reservedSMEM_offset_0_alias,@"STO_CUDA_RESERVED_SHARED STV_DEFAULT"
__nv_reservedSMEM_offset_0_alias:
	.zero		0
	.zero		64


//--------------------- .nv.constant0._Z11modulatorFMPKfPfffi --------------------------
	.section	.nv.constant0._Z11modulatorFMPKfPfffi,"a",@progbits
	.sectionflags	@""
	.align	4
.nv.constant0._Z11modulatorFMPKfPfffi:
	.zero		924


//--------------------- .nv.constant0._Z11modulatorAMPKfPffi --------------------------
	.section	.nv.constant0._Z11modulatorAMPKfPffi,"a",@progbits
	.sectionflags	@""
	.align	4
.nv.constant0._Z11modulatorAMPKfPffi:
	.zero		920


//--------------------- SYMBOLS --------------------------

	.type		.nv.reservedSmem.offset0,@object
	.size		.nv.reservedSmem.offset0,0x4
